//
// Generated by NVIDIA NVVM Compiler
//
// Compiler Build ID: CL-36424714
// Cuda compilation tools, release 13.0, V13.0.88
// Based on NVVM 20.0.0
//

.version 9.0
.target sm_100
.address_size 64

	// .globl	_Z7add_soaP3SoAS0_S0_

.visible .entry _Z7add_soaP3SoAS0_S0_(
	.param .u64 .ptr .align 1 _Z7add_soaP3SoAS0_S0__param_0,
	.param .u64 .ptr .align 1 _Z7add_soaP3SoAS0_S0__param_1,
	.param .u64 .ptr .align 1 _Z7add_soaP3SoAS0_S0__param_2
)
{
	.reg .pred 	%p<2>;
	.reg .b32 	%r<11>;
	.reg .b64 	%rd<11>;

	ld.param.u64 	%rd1, [_Z7add_soaP3SoAS0_S0__param_0];
	ld.param.u64 	%rd2, [_Z7add_soaP3SoAS0_S0__param_1];
	ld.param.u64 	%rd3, [_Z7add_soaP3SoAS0_S0__param_2];
	mov.u32 	%r1, %tid.x;
	setp.gt.u32 	%p1, %r1, 255;
	@%p1 bra 	$L__BB0_2;
	cvta.to.global.u64 	%rd4, %rd1;
	cvta.to.global.u64 	%rd5, %rd2;
	cvta.to.global.u64 	%rd6, %rd3;
	mul.wide.u32 	%rd7, %r1, 4;
	add.s64 	%rd8, %rd4, %rd7;
	ld.global.u32 	%r2, [%rd8];
	add.s64 	%rd9, %rd5, %rd7;
	ld.global.u32 	%r3, [%rd9];
	add.s32 	%r4, %r3, %r2;
	add.s64 	%rd10, %rd6, %rd7;
	st.global.u32 	[%rd10], %r4;
	ld.global.u32 	%r5, [%rd8+1024];
	ld.global.u32 	%r6, [%rd9+1024];
	add.s32 	%r7, %r6, %r5;
	st.global.u32 	[%rd10+1024], %r7;
	ld.global.u32 	%r8, [%rd8+2048];
	ld.global.u32 	%r9, [%rd9+2048];
	add.s32 	%r10, %r9, %r8;
	st.global.u32 	[%rd10+2048], %r10;
$L__BB0_2:
	ret;

}
	// .globl	_Z7add_aosP1SS0_S0_
.visible .entry _Z7add_aosP1SS0_S0_(
	.param .u64 .ptr .align 1 _Z7add_aosP1SS0_S0__param_0,
	.param .u64 .ptr .align 1 _Z7add_aosP1SS0_S0__param_1,
	.param .u64 .ptr .align 1 _Z7add_aosP1SS0_S0__param_2
)
{
	.reg .pred 	%p<2>;
	.reg .b32 	%r<11>;
	.reg .b64 	%rd<11>;

	ld.param.u64 	%rd1, [_Z7add_aosP1SS0_S0__param_0];
	ld.param.u64 	%rd2, [_Z7add_aosP1SS0_S0__param_1];
	ld.param.u64 	%rd3, [_Z7add_aosP1SS0_S0__param_2];
	mov.u32 	%r1, %tid.x;
	setp.gt.u32 	%p1, %r1, 255;
	@%p1 bra 	$L__BB1_2;
	cvta.to.global.u64 	%rd4, %rd1;
	cvta.to.global.u64 	%rd5, %rd2;
	cvta.to.global.u64 	%rd6, %rd3;
	mul.wide.u32 	%rd7, %r1, 12;
	add.s64 	%rd8, %rd4, %rd7;
	ld.global.u32 	%r2, [%rd8];
	add.s64 	%rd9, %rd5, %rd7;
	ld.global.u32 	%r3, [%rd9];
	add.s32 	%r4, %r3, %r2;
	add.s64 	%rd10, %rd6, %rd7;
	st.global.u32 	[%rd10], %r4;
	ld.global.u32 	%r5, [%rd8+4];
	ld.global.u32 	%r6, [%rd9+4];
	add.s32 	%r7, %r6, %r5;
	st.global.u32 	[%rd10+4], %r7;
	ld.global.u32 	%r8, [%rd8+8];
	ld.global.u32 	%r9, [%rd9+8];
	add.s32 	%r10, %r9, %r8;
	st.global.u32 	[%rd10+8], %r10;
$L__BB1_2:
	ret;

}


// ===== COMPILED SASS (sm_100) =====

	.target	sm_100

	.elftype	@"ET_EXEC"


//--------------------- .note.nv.tkinfo           --------------------------
	.section	.note.nv.tkinfo,"",@"SHT_NOTE"
	.sectionflags	@"SHF_NOTE_NV_TKINFO"
	.tkinfo
        /*0018*/ 	.word	0x00000002
        /*0030*/ 	.string	""
        /*0030*/ 	.string	"ptxas"
        /*0030*/ 	.string	"Cuda compilation tools, release 13.0, V13.0.88"
        /*0030*/ 	.string	"Build cuda_13.0.r13.0/compiler.36424714_0"
        /*0030*/ 	.string	"-arch sm_100 -m 64 "



//--------------------- .note.nv.cuinfo           --------------------------
	.section	.note.nv.cuinfo,"",@"SHT_NOTE"
	.sectionflags	@"SHF_NOTE_NV_CUINFO"
        /*0018*/ 	.short	0x0002
        /*001a*/ 	.short	0x0064
        /*001c*/ 	.short	0x0082
	.zero		2


//--------------------- .nv.info                  --------------------------
	.section	.nv.info,"",@"SHT_CUDA_INFO"
	.align	4


	//----- nvinfo : EIATTR_REGCOUNT
	.align		4
        /*0000*/ 	.byte	0x04, 0x2f
        /*0002*/ 	.short	(.L_1 - .L_0)
	.align		4
.L_0:
        /*0004*/ 	.word	index@(_Z7add_soaP3SoAS0_S0_)
        /*0008*/ 	.word	0x00000010


	//----- nvinfo : EIATTR_FRAME_SIZE
	.align		4
.L_1:
        /*000c*/ 	.byte	0x04, 0x11
        /*000e*/ 	.short	(.L_3 - .L_2)
	.align		4
.L_2:
        /*0010*/ 	.word	index@(_Z7add_soaP3SoAS0_S0_)
        /*0014*/ 	.word	0x00000000


	//----- nvinfo : EIATTR_REGCOUNT
	.align		4
.L_3:
        /*0018*/ 	.byte	0x04, 0x2f
        /*001a*/ 	.short	(.L_5 - .L_4)
	.align		4
.L_4:
        /*001c*/ 	.word	index@(_Z7add_aosP1SS0_S0_)
        /*0020*/ 	.word	0x00000010


	//----- nvinfo : EIATTR_FRAME_SIZE
	.align		4
.L_5:
        /*0024*/ 	.byte	0x04, 0x11
        /*0026*/ 	.short	(.L_7 - .L_6)
	.align		4
.L_6:
        /*0028*/ 	.word	index@(_Z7add_aosP1SS0_S0_)
        /*002c*/ 	.word	0x00000000


	//----- nvinfo : EIATTR_MIN_STACK_SIZE
	.align		4
.L_7:
        /*0030*/ 	.byte	0x04, 0x12
        /*0032*/ 	.short	(.L_9 - .L_8)
	.align		4
.L_8:
        /*0034*/ 	.word	index@(_Z7add_aosP1SS0_S0_)
        /*0038*/ 	.word	0x00000000


	//----- nvinfo : EIATTR_MIN_STACK_SIZE
	.align		4
.L_9:
        /*003c*/ 	.byte	0x04, 0x12
        /*003e*/ 	.short	(.L_11 - .L_10)
	.align		4
.L_10:
        /*0040*/ 	.word	index@(_Z7add_soaP3SoAS0_S0_)
        /*0044*/ 	.word	0x00000000
.L_11:


//--------------------- .nv.compat                --------------------------
	.section	.nv.compat,"",@"SHT_CUDA_COMPAT_INFO"
	.align	4
        /*0000*/ 	.byte	0x02, 0x09, 0x00, 0x00, 0x02, 0x02, 0x01, 0x00, 0x02, 0x05, 0x05, 0x00, 0x03, 0x07, 0x01, 0x01
        /*0010*/ 	.byte	0x02, 0x03, 0x00, 0x00, 0x02, 0x06, 0x01, 0x00, 0x04, 0x0b, 0x08, 0x00, 0x09, 0x00, 0x00, 0x00
        /*0020*/ 	.byte	0x00, 0x00, 0x00, 0x00


//--------------------- .nv.info._Z7add_aosP1SS0_S0_ --------------------------
	.section	.nv.info._Z7add_aosP1SS0_S0_,"",@"SHT_CUDA_INFO"
	.sectionflags	@""
	.align	4


	//----- nvinfo : EIATTR_CUDA_API_VERSION
	.align		4
        /*0000*/ 	.byte	0x04, 0x37
        /*0002*/ 	.short	(.L_13 - .L_12)
.L_12:
        /*0004*/ 	.word	0x00000082


	//----- nvinfo : EIATTR_KPARAM_INFO
	.align		4
.L_13:
        /*0008*/ 	.byte	0x04, 0x17
        /*000a*/ 	.short	(.L_15 - .L_14)
.L_14:
        /*000c*/ 	.word	0x00000000
        /*0010*/ 	.short	0x0002
        /*0012*/ 	.short	0x0010
        /*0014*/ 	.byte	0x00, 0xf5, 0x21, 0x00


	//----- nvinfo : EIATTR_KPARAM_INFO
	.align		4
.L_15:
        /*0018*/ 	.byte	0x04, 0x17
        /*001a*/ 	.short	(.L_17 - .L_16)
.L_16:
        /*001c*/ 	.word	0x00000000
        /*0020*/ 	.short	0x0001
        /*0022*/ 	.short	0x0008
        /*0024*/ 	.byte	0x00, 0xf5, 0x21, 0x00


	//----- nvinfo : EIATTR_KPARAM_INFO
	.align		4
.L_17:
        /*0028*/ 	.byte	0x04, 0x17
        /*002a*/ 	.short	(.L_19 - .L_18)
.L_18:
        /*002c*/ 	.word	0x00000000
        /*0030*/ 	.short	0x0000
        /*0032*/ 	.short	0x0000
        /*0034*/ 	.byte	0x00, 0xf5, 0x21, 0x00


	//----- nvinfo : EIATTR_SPARSE_MMA_MASK
	.align		4
.L_19:
        /*0038*/ 	.byte	0x03, 0x50
        /*003a*/ 	.short	0x0000


	//----- nvinfo : EIATTR_MAXREG_COUNT
	.align		4
        /*003c*/ 	.byte	0x03, 0x1b
        /*003e*/ 	.short	0x00ff


	//----- nvinfo : EIATTR_MERCURY_ISA_VERSION
	.align		4
        /*0040*/ 	.byte	0x03, 0x5f
        /*0042*/ 	.short	0x0101


	//----- nvinfo : EIATTR_VRC_CTA_INIT_COUNT
	.align		4
        /*0044*/ 	.byte	0x02, 0x4a
	.zero		1
	.zero		1


	//----- nvinfo : EIATTR_EXIT_INSTR_OFFSETS
	.align		4
        /*0048*/ 	.byte	0x04, 0x1c
        /*004a*/ 	.short	(.L_21 - .L_20)


	//   ....[0]....
.L_20:
        /*004c*/ 	.word	0x00000030


	//   ....[1]....
        /*0050*/ 	.word	0x00000170


	//----- nvinfo : EIATTR_CBANK_PARAM_SIZE
	.align		4
.L_21:
        /*0054*/ 	.byte	0x03, 0x19
        /*0056*/ 	.short	0x0018


	//----- nvinfo : EIATTR_PARAM_CBANK
	.align		4
        /*0058*/ 	.byte	0x04, 0x0a
        /*005a*/ 	.short	(.L_23 - .L_22)
	.align		4
.L_22:
        /*005c*/ 	.word	index@(.nv.constant0._Z7add_aosP1SS0_S0_)
        /*0060*/ 	.short	0x0380
        /*0062*/ 	.short	0x0018


	//----- nvinfo : EIATTR_SW_WAR
	.align		4
.L_23:
        /*0064*/ 	.byte	0x04, 0x36
        /*0066*/ 	.short	(.L_25 - .L_24)
.L_24:
        /*0068*/ 	.word	0x00000008
.L_25:


//--------------------- .nv.info._Z7add_soaP3SoAS0_S0_ --------------------------
	.section	.nv.info._Z7add_soaP3SoAS0_S0_,"",@"SHT_CUDA_INFO"
	.sectionflags	@""
	.align	4


	//----- nvinfo : EIATTR_CUDA_API_VERSION
	.align		4
        /*0000*/ 	.byte	0x04, 0x37
        /*0002*/ 	.short	(.L_27 - .L_26)
.L_26:
        /*0004*/ 	.word	0x00000082


	//----- nvinfo : EIATTR_KPARAM_INFO
	.align		4
.L_27:
        /*0008*/ 	.byte	0x04, 0x17
        /*000a*/ 	.short	(.L_29 - .L_28)
.L_28:
        /*000c*/ 	.word	0x00000000
        /*0010*/ 	.short	0x0002
        /*0012*/ 	.short	0x0010
        /*0014*/ 	.byte	0x00, 0xf5, 0x21, 0x00


	//----- nvinfo : EIATTR_KPARAM_INFO
	.align		4
.L_29:
        /*0018*/ 	.byte	0x04, 0x17
        /*001a*/ 	.short	(.L_31 - .L_30)
.L_30:
        /*001c*/ 	.word	0x00000000
        /*0020*/ 	.short	0x0001
        /*0022*/ 	.short	0x0008
        /*0024*/ 	.byte	0x00, 0xf5, 0x21, 0x00


	//----- nvinfo : EIATTR_KPARAM_INFO
	.align		4
.L_31:
        /*0028*/ 	.byte	0x04, 0x17
        /*002a*/ 	.short	(.L_33 - .L_32)
.L_32:
        /*002c*/ 	.word	0x00000000
        /*0030*/ 	.short	0x0000
        /*0032*/ 	.short	0x0000
        /*0034*/ 	.byte	0x00, 0xf5, 0x21, 0x00


	//----- nvinfo : EIATTR_SPARSE_MMA_MASK
	.align		4
.L_33:
        /*0038*/ 	.byte	0x03, 0x50
        /*003a*/ 	.short	0x0000


	//----- nvinfo : EIATTR_MAXREG_COUNT
	.align		4
        /*003c*/ 	.byte	0x03, 0x1b
        /*003e*/ 	.short	0x00ff


	//----- nvinfo : EIATTR_MERCURY_ISA_VERSION
	.align		4
        /*0040*/ 	.byte	0x03, 0x5f
        /*0042*/ 	.short	0x0101


	//----- nvinfo : EIATTR_VRC_CTA_INIT_COUNT
	.align		4
        /*0044*/ 	.byte	0x02, 0x4a
	.zero		1
	.zero		1


	//----- nvinfo : EIATTR_EXIT_INSTR_OFFSETS
	.align		4
        /*0048*/ 	.byte	0x04, 0x1c
        /*004a*/ 	.short	(.L_35 - .L_34)


	//   ....[0]....
.L_34:
        /*004c*/ 	.word	0x00000030


	//   ....[1]....
        /*0050*/ 	.word	0x00000170


	//----- nvinfo : EIATTR_CBANK_PARAM_SIZE
	.align		4
.L_35:
        /*0054*/ 	.byte	0x03, 0x19
        /*0056*/ 	.short	0x0018


	//----- nvinfo : EIATTR_PARAM_CBANK
	.align		4
        /*0058*/ 	.byte	0x04, 0x0a
        /*005a*/ 	.short	(.L_37 - .L_36)
	.align		4
.L_36:
        /*005c*/ 	.word	index@(.nv.constant0._Z7add_soaP3SoAS0_S0_)
        /*0060*/ 	.short	0x0380
        /*0062*/ 	.short	0x0018


	//----- nvinfo : EIATTR_SW_WAR
	.align		4
.L_37:
        /*0064*/ 	.byte	0x04, 0x36
        /*0066*/ 	.short	(.L_39 - .L_38)
.L_38:
        /*0068*/ 	.word	0x00000008
.L_39:


//--------------------- .nv.callgraph             --------------------------
	.section	.nv.callgraph,"",@"SHT_CUDA_CALLGRAPH"
	.align	4
	.sectionentsize	8
	.align		4
        /*0000*/ 	.word	0x00000000
	.align		4
        /*0004*/ 	.word	0xffffffff
	.align		4
        /*0008*/ 	.word	0x00000000
	.align		4
        /*000c*/ 	.word	0xfffffffe
	.align		4
        /*0010*/ 	.word	0x00000000
	.align		4
        /*0014*/ 	.word	0xfffffffd
	.align		4
        /*0018*/ 	.word	0x00000000
	.align		4
        /*001c*/ 	.word	0xfffffffc


//--------------------- .text._Z7add_aosP1SS0_S0_ --------------------------
	.section	.text._Z7add_aosP1SS0_S0_,"ax",@progbits
	.align	128
        .global         _Z7add_aosP1SS0_S0_
        .type           _Z7add_aosP1SS0_S0_,@function
        .size           _Z7add_aosP1SS0_S0_,(.L_x_2 - _Z7add_aosP1SS0_S0_)
        .other          _Z7add_aosP1SS0_S0_,@"STO_CUDA_ENTRY STV_DEFAULT"
_Z7add_aosP1SS0_S0_:
.text._Z7add_aosP1SS0_S0_:
[----:B------:R-:W-:Y:S01]  /*0000*/  LDC R1, c[0x0][0x37c] ;  /* 0x0000df00ff017b82 */ /* 0x000fe20000000800 */
[----:B------:R-:W0:Y:S02]  /*0010*/  S2R R11, SR_TID.X ;  /* 0x00000000000b7919 */ /* 0x000e240000002100 */
[----:B0-----:R-:W-:-:S13]  /*0020*/  ISETP.GT.U32.AND P0, PT, R11, 0xff, PT ;  /* 0x000000ff0b00780c */ /* 0x001fda0003f04070 */
[----:B------:R-:W-:Y:S05]  /*0030*/  @P0 EXIT ;  /* 0x000000000000094d */ /* 0x000fea0003800000 */
[----:B------:R-:W0:Y:S01]  /*0040*/  LDC.64 R2, c[0x0][0x380] ;  /* 0x0000e000ff027b82 */ /* 0x000e220000000a00 */
[----:B------:R-:W1:Y:S07]  /*0050*/  LDCU.64 UR4, c[0x0][0x358] ;  /* 0x00006b00ff0477ac */ /* 0x000e6e0008000a00 */
[----:B------:R-:W2:Y:S08]  /*0060*/  LDC.64 R4, c[0x0][0x388] ;  /* 0x0000e200ff047b82 */ /* 0x000eb00000000a00 */
[----:B------:R-:W3:Y:S01]  /*0070*/  LDC.64 R6, c[0x0][0x390] ;  /* 0x0000e400ff067b82 */ /* 0x000ee20000000a00 */
[----:B0-----:R-:W-:-:S05]  /*0080*/  IMAD.WIDE.U32 R2, R11, 0xc, R2 ;  /* 0x0000000c0b027825 */ /* 0x001fca00078e0002 */
[----:B-1----:R-:W4:Y:S01]  /*0090*/  LDG.E R0, desc[UR4][R2.64] ;  /* 0x0000000402007981 */ /* 0x002f22000c1e1900 */
[----:B--2---:R-:W-:-:S05]  /*00a0*/  IMAD.WIDE.U32 R4, R11, 0xc, R4 ;  /* 0x0000000c0b047825 */ /* 0x004fca00078e0004 */
[----:B------:R-:W4:Y:S01]  /*00b0*/  LDG.E R9, desc[UR4][R4.64] ;  /* 0x0000000404097981 */ /* 0x000f22000c1e1900 */
[----:B---3--:R-:W-:Y:S01]  /*00c0*/  IMAD.WIDE.U32 R6, R11, 0xc, R6 ;  /* 0x0000000c0b067825 */ /* 0x008fe200078e0006 */
[----:B----4-:R-:W-:-:S05]  /*00d0*/  IADD3 R9, PT, PT, R0, R9, RZ ;  /* 0x0000000900097210 */ /* 0x010fca0007ffe0ff */
[----:B------:R-:W-:Y:S04]  /*00e0*/  STG.E desc[UR4][R6.64], R9 ;  /* 0x0000000906007986 */ /* 0x000fe8000c101904 */
[----:B------:R-:W2:Y:S04]  /*00f0*/  LDG.E R0, desc[UR4][R2.64+0x4] ;  /* 0x0000040402007981 */ /* 0x000ea8000c1e1900 */
[----:B------:R-:W2:Y:S02]  /*0100*/  LDG.E R11, desc[UR4][R4.64+0x4] ;  /* 0x00000404040b7981 */ /* 0x000ea4000c1e1900 */
[----:B--2---:R-:W-:-:S05]  /*0110*/  IADD3 R11, PT, PT, R0, R11, RZ ;  /* 0x0000000b000b7210 */ /* 0x004fca0007ffe0ff */
[----:B------:R-:W-:Y:S04]  /*0120*/  STG.E desc[UR4][R6.64+0x4], R11 ;  /* 0x0000040b06007986 */ /* 0x000fe8000c101904 */
[----:B------:R-:W2:Y:S04]  /*0130*/  LDG.E R0, desc[UR4][R2.64+0x8] ;  /* 0x0000080402007981 */ /* 0x000ea8000c1e1900 */
[----:B------:R-:W2:Y:S02]  /*0140*/  LDG.E R13, desc[UR4][R4.64+0x8] ;  /* 0x00000804040d7981 */ /* 0x000ea4000c1e1900 */
[----:B--2---:R-:W-:-:S05]  /*0150*/  IADD3 R13, PT, PT, R0, R13, RZ ;  /* 0x0000000d000d7210 */ /* 0x004fca0007ffe0ff */
[----:B------:R-:W-:Y:S01]  /*0160*/  STG.E desc[UR4][R6.64+0x8], R13 ;  /* 0x0000080d06007986 */ /* 0x000fe2000c101904 */
[----:B------:R-:W-:Y:S05]  /*0170*/  EXIT ;  /* 0x000000000000794d */ /* 0x000fea0003800000 */
.L_x_0:
[----:B------:R-:W-:-:S00]  /*0180*/  BRA `(.L_x_0) ;  /* 0xfffffffc00fc7947 */ /* 0x000fc0000383ffff */
[----:B------:R-:W-:-:S00]  /*0190*/  NOP ;  /* 0x0000000000007918 */ /* 0x000fc00000000000 */
        /* <DEDUP_REMOVED lines=14> */
.L_x_2:


//--------------------- .text._Z7add_soaP3SoAS0_S0_ --------------------------
	.section	.text._Z7add_soaP3SoAS0_S0_,"ax",@progbits
	.align	128
        .global         _Z7add_soaP3SoAS0_S0_
        .type           _Z7add_soaP3SoAS0_S0_,@function
        .size           _Z7add_soaP3SoAS0_S0_,(.L_x_3 - _Z7add_soaP3SoAS0_S0_)
        .other          _Z7add_soaP3SoAS0_S0_,@"STO_CUDA_ENTRY STV_DEFAULT"
_Z7add_soaP3SoAS0_S0_:
.text._Z7add_soaP3SoAS0_S0_:
        /* <DEDUP_REMOVED lines=24> */
.L_x_1:
        /* <DEDUP_REMOVED lines=16> */
.L_x_3:


//--------------------- .nv.shared.reserved.0     --------------------------
	.section	.nv.shared.reserved.0,"aw",@nobits
	.weak		__nv_reservedSMEM_offset_0_alias
	.size		__nv_reservedSMEM_offset_0_alias, 0, 64
	.other		__nv_reservedSMEM_offset_0_alias,@"STO_CUDA_RESERVED_SHARED STV_DEFAULT"
__nv_reservedSMEM_offset_0_alias:
	.zero		0
	.zero		64


//--------------------- .nv.constant0._Z7add_aosP1SS0_S0_ --------------------------
	.section	.nv.constant0._Z7add_aosP1SS0_S0_,"a",@progbits
	.sectionflags	@""
	.align	4
.nv.constant0._Z7add_aosP1SS0_S0_:
	.zero		920


//--------------------- .nv.constant0._Z7add_soaP3SoAS0_S0_ --------------------------
	.section	.nv.constant0._Z7add_soaP3SoAS0_S0_,"a",@progbits
	.sectionflags	@""
	.align	4
.nv.constant0._Z7add_soaP3SoAS0_S0_:
	.zero		920


//--------------------- SYMBOLS --------------------------

	.type		.nv.reservedSmem.offset0,@object
	.size		.nv.reservedSmem.offset0,0x4
